//
// Generated by NVIDIA NVVM Compiler
//
// Compiler Build ID: CL-36424714
// Cuda compilation tools, release 13.0, V13.0.88
// Based on NVVM 20.0.0
//

.version 9.0
.target sm_100
.address_size 64

	// .globl	_Z19ingroup_inds_kerneliPKlPlPi
.global .align 4 .b8 precalc_xorwow_matrix[102400];
.global .align 4 .b8 precalc_xorwow_offset_matrix[102400];
.global .align 4 .b8 mrg32k3aM1[2304];
.global .align 4 .b8 mrg32k3aM2[2304];
.global .align 4 .b8 mrg32k3aM1SubSeq[2016];
.global .align 4 .b8 mrg32k3aM2SubSeq[2016];
.global .align 4 .b8 mrg32k3aM1Seq[2304];
.global .align 4 .b8 mrg32k3aM2Seq[2304];
.const .align 8 .b8 __cr_lgamma_table[72];

.visible .entry _Z19ingroup_inds_kerneliPKlPlPi(
	.param .u32 _Z19ingroup_inds_kerneliPKlPlPi_param_0,
	.param .u64 .ptr .align 1 _Z19ingroup_inds_kerneliPKlPlPi_param_1,
	.param .u64 .ptr .align 1 _Z19ingroup_inds_kerneliPKlPlPi_param_2,
	.param .u64 .ptr .align 1 _Z19ingroup_inds_kerneliPKlPlPi_param_3
)
{
	.reg .pred 	%p<2>;
	.reg .b32 	%r<7>;
	.reg .b64 	%rd<14>;

	ld.param.u32 	%r2, [_Z19ingroup_inds_kerneliPKlPlPi_param_0];
	ld.param.u64 	%rd1, [_Z19ingroup_inds_kerneliPKlPlPi_param_1];
	ld.param.u64 	%rd2, [_Z19ingroup_inds_kerneliPKlPlPi_param_2];
	ld.param.u64 	%rd3, [_Z19ingroup_inds_kerneliPKlPlPi_param_3];
	mov.u32 	%r3, %ctaid.x;
	mov.u32 	%r4, %ntid.x;
	mov.u32 	%r5, %tid.x;
	mad.lo.s32 	%r1, %r3, %r4, %r5;
	setp.ge.s32 	%p1, %r1, %r2;
	@%p1 bra 	$L__BB0_2;
	cvta.to.global.u64 	%rd4, %rd1;
	cvta.to.global.u64 	%rd5, %rd3;
	cvta.to.global.u64 	%rd6, %rd2;
	mul.wide.s32 	%rd7, %r1, 8;
	add.s64 	%rd8, %rd4, %rd7;
	ld.global.u64 	%rd9, [%rd8];
	shl.b64 	%rd10, %rd9, 2;
	add.s64 	%rd11, %rd5, %rd10;
	atom.global.add.u32 	%r6, [%rd11], 1;
	cvt.s64.s32 	%rd12, %r6;
	add.s64 	%rd13, %rd6, %rd7;
	st.global.u64 	[%rd13], %rd12;
$L__BB0_2:
	ret;

}
	// .globl	_Z23group_inner_inds_kerneliiPKlPlPi
.visible .entry _Z23group_inner_inds_kerneliiPKlPlPi(
	.param .u32 _Z23group_inner_inds_kerneliiPKlPlPi_param_0,
	.param .u32 _Z23group_inner_inds_kerneliiPKlPlPi_param_1,
	.param .u64 .ptr .align 1 _Z23group_inner_inds_kerneliiPKlPlPi_param_2,
	.param .u64 .ptr .align 1 _Z23group_inner_inds_kerneliiPKlPlPi_param_3,
	.param .u64 .ptr .align 1 _Z23group_inner_inds_kerneliiPKlPlPi_param_4
)
{
	.reg .pred 	%p<3>;
	.reg .b32 	%r<8>;
	.reg .b64 	%rd<18>;

	ld.param.u32 	%r4, [_Z23group_inner_inds_kerneliiPKlPlPi_param_0];
	ld.param.u32 	%r3, [_Z23group_inner_inds_kerneliiPKlPlPi_param_1];
	ld.param.u64 	%rd3, [_Z23group_inner_inds_kerneliiPKlPlPi_param_2];
	ld.param.u64 	%rd4, [_Z23group_inner_inds_kerneliiPKlPlPi_param_3];
	ld.param.u64 	%rd5, [_Z23group_inner_inds_kerneliiPKlPlPi_param_4];
	mov.u32 	%r5, %ctaid.x;
	mov.u32 	%r6, %ntid.x;
	mov.u32 	%r7, %tid.x;
	mad.lo.s32 	%r1, %r5, %r6, %r7;
	setp.ge.s32 	%p1, %r1, %r4;
	@%p1 bra 	$L__BB1_3;
	cvta.to.global.u64 	%rd6, %rd3;
	cvta.to.global.u64 	%rd7, %rd5;
	cvt.s64.s32 	%rd1, %r1;
	mul.wide.s32 	%rd8, %r1, 8;
	add.s64 	%rd9, %rd6, %rd8;
	ld.global.u64 	%rd2, [%rd9];
	shl.b64 	%rd10, %rd2, 2;
	add.s64 	%rd11, %rd7, %rd10;
	atom.global.add.u32 	%r2, [%rd11], 1;
	setp.ge.s32 	%p2, %r2, %r3;
	@%p2 bra 	$L__BB1_3;
	cvt.s64.s32 	%rd12, %r3;
	cvt.s64.s32 	%rd13, %r2;
	mad.lo.s64 	%rd14, %rd2, %rd12, %rd13;
	cvta.to.global.u64 	%rd15, %rd4;
	shl.b64 	%rd16, %rd14, 3;
	add.s64 	%rd17, %rd15, %rd16;
	st.global.u64 	[%rd17], %rd1;
$L__BB1_3:
	ret;

}
	// .globl	_Z23repeat_group_idx_kerneliiPKiPl
.visible .entry _Z23repeat_group_idx_kerneliiPKiPl(
	.param .u32 _Z23repeat_group_idx_kerneliiPKiPl_param_0,
	.param .u32 _Z23repeat_group_idx_kerneliiPKiPl_param_1,
	.param .u64 .ptr .align 1 _Z23repeat_group_idx_kerneliiPKiPl_param_2,
	.param .u64 .ptr .align 1 _Z23repeat_group_idx_kerneliiPKiPl_param_3
)
{
	.reg .pred 	%p<9>;
	.reg .b32 	%r<45>;
	.reg .b64 	%rd<26>;

	ld.param.u32 	%r20, [_Z23repeat_group_idx_kerneliiPKiPl_param_0];
	ld.param.u32 	%r19, [_Z23repeat_group_idx_kerneliiPKiPl_param_1];
	ld.param.u64 	%rd2, [_Z23repeat_group_idx_kerneliiPKiPl_param_2];
	ld.param.u64 	%rd3, [_Z23repeat_group_idx_kerneliiPKiPl_param_3];
	cvta.to.global.u64 	%rd1, %rd3;
	mov.u32 	%r21, %ctaid.x;
	mov.u32 	%r22, %ntid.x;
	mov.u32 	%r23, %tid.x;
	mad.lo.s32 	%r1, %r21, %r22, %r23;
	setp.ge.s32 	%p1, %r1, %r20;
	@%p1 bra 	$L__BB2_8;
	cvta.to.global.u64 	%rd4, %rd2;
	mul.wide.s32 	%rd5, %r1, 4;
	add.s64 	%rd6, %rd4, %rd5;
	ld.global.u32 	%r2, [%rd6];
	setp.eq.s32 	%p2, %r2, 0;
	setp.ge.s32 	%p3, %r2, %r19;
	or.pred  	%p4, %p2, %p3;
	@%p4 bra 	$L__BB2_8;
	mul.lo.s32 	%r3, %r19, %r1;
	sub.s32 	%r24, %r19, %r2;
	and.b32  	%r4, %r24, 3;
	setp.eq.s32 	%p5, %r4, 0;
	mov.u32 	%r42, %r2;
	@%p5 bra 	$L__BB2_5;
	add.s32 	%r40, %r2, %r3;
	neg.s32 	%r39, %r4;
	mov.u32 	%r42, %r2;
$L__BB2_4:
	.pragma "nounroll";
	mul.wide.s32 	%rd7, %r40, 8;
	add.s64 	%rd8, %rd1, %rd7;
	rem.s32 	%r25, %r42, %r2;
	add.s32 	%r26, %r25, %r3;
	mul.wide.s32 	%rd9, %r26, 8;
	add.s64 	%rd10, %rd1, %rd9;
	ld.global.u64 	%rd11, [%rd10];
	st.global.u64 	[%rd8], %rd11;
	add.s32 	%r42, %r42, 1;
	add.s32 	%r40, %r40, 1;
	add.s32 	%r39, %r39, 1;
	setp.ne.s32 	%p6, %r39, 0;
	@%p6 bra 	$L__BB2_4;
$L__BB2_5:
	sub.s32 	%r27, %r2, %r19;
	setp.gt.u32 	%p7, %r27, -4;
	@%p7 bra 	$L__BB2_8;
	add.s32 	%r43, %r42, %r3;
$L__BB2_7:
	rem.s32 	%r28, %r42, %r2;
	add.s32 	%r29, %r28, %r3;
	mul.wide.s32 	%rd12, %r29, 8;
	add.s64 	%rd13, %rd1, %rd12;
	ld.global.u64 	%rd14, [%rd13];
	mul.wide.s32 	%rd15, %r43, 8;
	add.s64 	%rd16, %rd1, %rd15;
	st.global.u64 	[%rd16], %rd14;
	add.s32 	%r30, %r42, 1;
	rem.s32 	%r31, %r30, %r2;
	add.s32 	%r32, %r31, %r3;
	mul.wide.s32 	%rd17, %r32, 8;
	add.s64 	%rd18, %rd1, %rd17;
	ld.global.u64 	%rd19, [%rd18];
	st.global.u64 	[%rd16+8], %rd19;
	add.s32 	%r33, %r42, 2;
	rem.s32 	%r34, %r33, %r2;
	add.s32 	%r35, %r34, %r3;
	mul.wide.s32 	%rd20, %r35, 8;
	add.s64 	%rd21, %rd1, %rd20;
	ld.global.u64 	%rd22, [%rd21];
	st.global.u64 	[%rd16+16], %rd22;
	add.s32 	%r36, %r42, 3;
	rem.s32 	%r37, %r36, %r2;
	add.s32 	%r38, %r37, %r3;
	mul.wide.s32 	%rd23, %r38, 8;
	add.s64 	%rd24, %rd1, %rd23;
	ld.global.u64 	%rd25, [%rd24];
	st.global.u64 	[%rd16+24], %rd25;
	add.s32 	%r43, %r43, 4;
	add.s32 	%r42, %r42, 4;
	setp.ne.s32 	%p8, %r42, %r19;
	@%p8 bra 	$L__BB2_7;
$L__BB2_8:
	ret;

}


// ===== COMPILED SASS (sm_100) =====

	.target	sm_100

	.elftype	@"ET_EXEC"


//--------------------- .note.nv.tkinfo           --------------------------
	.section	.note.nv.tkinfo,"",@"SHT_NOTE"
	.sectionflags	@"SHF_NOTE_NV_TKINFO"
	.tkinfo
        /*0018*/ 	.word	0x00000002
        /*0030*/ 	.string	""
        /*0030*/ 	.string	"ptxas"
        /*0030*/ 	.string	"Cuda compilation tools, release 13.0, V13.0.88"
        /*0030*/ 	.string	"Build cuda_13.0.r13.0/compiler.36424714_0"
        /*0030*/ 	.string	"-arch sm_100 -m 64 "



//--------------------- .note.nv.cuinfo           --------------------------
	.section	.note.nv.cuinfo,"",@"SHT_NOTE"
	.sectionflags	@"SHF_NOTE_NV_CUINFO"
        /*0018*/ 	.short	0x0002
        /*001a*/ 	.short	0x0064
        /*001c*/ 	.short	0x0082
	.zero		2


//--------------------- .nv.info                  --------------------------
	.section	.nv.info,"",@"SHT_CUDA_INFO"
	.align	4


	//----- nvinfo : EIATTR_REGCOUNT
	.align		4
        /*0000*/ 	.byte	0x04, 0x2f
        /*0002*/ 	.short	(.L_10 - .L_9)
	.align		4
.L_9:
        /*0004*/ 	.word	index@(_Z19ingroup_inds_kerneliPKlPlPi)
        /*0008*/ 	.word	0x00000010


	//----- nvinfo : EIATTR_FRAME_SIZE
	.align		4
.L_10:
        /*000c*/ 	.byte	0x04, 0x11
        /*000e*/ 	.short	(.L_12 - .L_11)
	.align		4
.L_11:
        /*0010*/ 	.word	index@(_Z19ingroup_inds_kerneliPKlPlPi)
        /*0014*/ 	.word	0x00000000


	//----- nvinfo : EIATTR_REGCOUNT
	.align		4
.L_12:
        /*0018*/ 	.byte	0x04, 0x2f
        /*001a*/ 	.short	(.L_14 - .L_13)
	.align		4
.L_13:
        /*001c*/ 	.word	index@(_Z23group_inner_inds_kerneliiPKlPlPi)
        /*0020*/ 	.word	0x0000000c


	//----- nvinfo : EIATTR_FRAME_SIZE
	.align		4
.L_14:
        /*0024*/ 	.byte	0x04, 0x11
        /*0026*/ 	.short	(.L_16 - .L_15)
	.align		4
.L_15:
        /*0028*/ 	.word	index@(_Z23group_inner_inds_kerneliiPKlPlPi)
        /*002c*/ 	.word	0x00000000


	//----- nvinfo : EIATTR_REGCOUNT
	.align		4
.L_16:
        /*0030*/ 	.byte	0x04, 0x2f
        /*0032*/ 	.short	(.L_18 - .L_17)
	.align		4
.L_17:
        /*0034*/ 	.word	index@(_Z23repeat_group_idx_kerneliiPKiPl)
        /*0038*/ 	.word	0x00000017


	//----- nvinfo : EIATTR_FRAME_SIZE
	.align		4
.L_18:
        /*003c*/ 	.byte	0x04, 0x11
        /*003e*/ 	.short	(.L_20 - .L_19)
	.align		4
.L_19:
        /*0040*/ 	.word	index@(_Z23repeat_group_idx_kerneliiPKiPl)
        /*0044*/ 	.word	0x00000000


	//----- nvinfo : EIATTR_MIN_STACK_SIZE
	.align		4
.L_20:
        /*0048*/ 	.byte	0x04, 0x12
        /*004a*/ 	.short	(.L_22 - .L_21)
	.align		4
.L_21:
        /*004c*/ 	.word	index@(_Z23repeat_group_idx_kerneliiPKiPl)
        /*0050*/ 	.word	0x00000000


	//----- nvinfo : EIATTR_MIN_STACK_SIZE
	.align		4
.L_22:
        /*0054*/ 	.byte	0x04, 0x12
        /*0056*/ 	.short	(.L_24 - .L_23)
	.align		4
.L_23:
        /*0058*/ 	.word	index@(_Z23group_inner_inds_kerneliiPKlPlPi)
        /*005c*/ 	.word	0x00000000


	//----- nvinfo : EIATTR_MIN_STACK_SIZE
	.align		4
.L_24:
        /*0060*/ 	.byte	0x04, 0x12
        /*0062*/ 	.short	(.L_26 - .L_25)
	.align		4
.L_25:
        /*0064*/ 	.word	index@(_Z19ingroup_inds_kerneliPKlPlPi)
        /*0068*/ 	.word	0x00000000
.L_26:


//--------------------- .nv.compat                --------------------------
	.section	.nv.compat,"",@"SHT_CUDA_COMPAT_INFO"
	.align	4
        /*0000*/ 	.byte	0x02, 0x09, 0x00, 0x00, 0x02, 0x02, 0x01, 0x00, 0x02, 0x05, 0x05, 0x00, 0x03, 0x07, 0x01, 0x01
        /*0010*/ 	.byte	0x02, 0x03, 0x00, 0x00, 0x02, 0x06, 0x01, 0x00, 0x04, 0x0b, 0x08, 0x00, 0x09, 0x00, 0x00, 0x00
        /*0020*/ 	.byte	0x00, 0x00, 0x00, 0x00


//--------------------- .nv.info._Z23repeat_group_idx_kerneliiPKiPl --------------------------
	.section	.nv.info._Z23repeat_group_idx_kerneliiPKiPl,"",@"SHT_CUDA_INFO"
	.sectionflags	@""
	.align	4


	//----- nvinfo : EIATTR_CUDA_API_VERSION
	.align		4
        /*0000*/ 	.byte	0x04, 0x37
        /*0002*/ 	.short	(.L_28 - .L_27)
.L_27:
        /*0004*/ 	.word	0x00000082


	//----- nvinfo : EIATTR_KPARAM_INFO
	.align		4
.L_28:
        /*0008*/ 	.byte	0x04, 0x17
        /*000a*/ 	.short	(.L_30 - .L_29)
.L_29:
        /*000c*/ 	.word	0x00000000
        /*0010*/ 	.short	0x0003
        /*0012*/ 	.short	0x0010
        /*0014*/ 	.byte	0x00, 0xf5, 0x21, 0x00


	//----- nvinfo : EIATTR_KPARAM_INFO
	.align		4
.L_30:
        /*0018*/ 	.byte	0x04, 0x17
        /*001a*/ 	.short	(.L_32 - .L_31)
.L_31:
        /*001c*/ 	.word	0x00000000
        /*0020*/ 	.short	0x0002
        /*0022*/ 	.short	0x0008
        /*0024*/ 	.byte	0x00, 0xf5, 0x21, 0x00


	//----- nvinfo : EIATTR_KPARAM_INFO
	.align		4
.L_32:
        /*0028*/ 	.byte	0x04, 0x17
        /*002a*/ 	.short	(.L_34 - .L_33)
.L_33:
        /*002c*/ 	.word	0x00000000
        /*0030*/ 	.short	0x0001
        /*0032*/ 	.short	0x0004
        /*0034*/ 	.byte	0x00, 0xf0, 0x11, 0x00


	//----- nvinfo : EIATTR_KPARAM_INFO
	.align		4
.L_34:
        /*0038*/ 	.byte	0x04, 0x17
        /*003a*/ 	.short	(.L_36 - .L_35)
.L_35:
        /*003c*/ 	.word	0x00000000
        /*0040*/ 	.short	0x0000
        /*0042*/ 	.short	0x0000
        /*0044*/ 	.byte	0x00, 0xf0, 0x11, 0x00


	//----- nvinfo : EIATTR_SPARSE_MMA_MASK
	.align		4
.L_36:
        /*0048*/ 	.byte	0x03, 0x50
        /*004a*/ 	.short	0x0000


	//----- nvinfo : EIATTR_MAXREG_COUNT
	.align		4
        /*004c*/ 	.byte	0x03, 0x1b
        /*004e*/ 	.short	0x00ff


	//----- nvinfo : EIATTR_MERCURY_ISA_VERSION
	.align		4
        /*0050*/ 	.byte	0x03, 0x5f
        /*0052*/ 	.short	0x0101


	//----- nvinfo : EIATTR_VRC_CTA_INIT_COUNT
	.align		4
        /*0054*/ 	.byte	0x02, 0x4a
	.zero		1
	.zero		1


	//----- nvinfo : EIATTR_EXIT_INSTR_OFFSETS
	.align		4
        /*0058*/ 	.byte	0x04, 0x1c
        /*005a*/ 	.short	(.L_38 - .L_37)


	//   ....[0]....
.L_37:
        /*005c*/ 	.word	0x00000070


	//   ....[1]....
        /*0060*/ 	.word	0x00000100


	//   ....[2]....
        /*0064*/ 	.word	0x00000410


	//   ....[3]....
        /*0068*/ 	.word	0x000009c0


	//----- nvinfo : EIATTR_CRS_STACK_SIZE
	.align		4
.L_38:
        /*006c*/ 	.byte	0x04, 0x1e
        /*006e*/ 	.short	(.L_40 - .L_39)
.L_39:
        /*0070*/ 	.word	0x00000000


	//----- nvinfo : EIATTR_CBANK_PARAM_SIZE
	.align		4
.L_40:
        /*0074*/ 	.byte	0x03, 0x19
        /*0076*/ 	.short	0x0018


	//----- nvinfo : EIATTR_PARAM_CBANK
	.align		4
        /*0078*/ 	.byte	0x04, 0x0a
        /*007a*/ 	.short	(.L_42 - .L_41)
	.align		4
.L_41:
        /*007c*/ 	.word	index@(.nv.constant0._Z23repeat_group_idx_kerneliiPKiPl)
        /*0080*/ 	.short	0x0380
        /*0082*/ 	.short	0x0018


	//----- nvinfo : EIATTR_SW_WAR
	.align		4
.L_42:
        /*0084*/ 	.byte	0x04, 0x36
        /*0086*/ 	.short	(.L_44 - .L_43)
.L_43:
        /*0088*/ 	.word	0x00000008
.L_44:


//--------------------- .nv.info._Z23group_inner_inds_kerneliiPKlPlPi --------------------------
	.section	.nv.info._Z23group_inner_inds_kerneliiPKlPlPi,"",@"SHT_CUDA_INFO"
	.sectionflags	@""
	.align	4


	//----- nvinfo : EIATTR_CUDA_API_VERSION
	.align		4
        /*0000*/ 	.byte	0x04, 0x37
        /*0002*/ 	.short	(.L_46 - .L_45)
.L_45:
        /*0004*/ 	.word	0x00000082


	//----- nvinfo : EIATTR_KPARAM_INFO
	.align		4
.L_46:
        /*0008*/ 	.byte	0x04, 0x17
        /*000a*/ 	.short	(.L_48 - .L_47)
.L_47:
        /*000c*/ 	.word	0x00000000
        /*0010*/ 	.short	0x0004
        /*0012*/ 	.short	0x0018
        /*0014*/ 	.byte	0x00, 0xf5, 0x21, 0x00


	//----- nvinfo : EIATTR_KPARAM_INFO
	.align		4
.L_48:
        /*0018*/ 	.byte	0x04, 0x17
        /*001a*/ 	.short	(.L_50 - .L_49)
.L_49:
        /*001c*/ 	.word	0x00000000
        /*0020*/ 	.short	0x0003
        /*0022*/ 	.short	0x0010
        /*0024*/ 	.byte	0x00, 0xf5, 0x21, 0x00


	//----- nvinfo : EIATTR_KPARAM_INFO
	.align		4
.L_50:
        /*0028*/ 	.byte	0x04, 0x17
        /*002a*/ 	.short	(.L_52 - .L_51)
.L_51:
        /*002c*/ 	.word	0x00000000
        /*0030*/ 	.short	0x0002
        /*0032*/ 	.short	0x0008
        /*0034*/ 	.byte	0x00, 0xf5, 0x21, 0x00


	//----- nvinfo : EIATTR_KPARAM_INFO
	.align		4
.L_52:
        /*0038*/ 	.byte	0x04, 0x17
        /*003a*/ 	.short	(.L_54 - .L_53)
.L_53:
        /*003c*/ 	.word	0x00000000
        /*0040*/ 	.short	0x0001
        /*0042*/ 	.short	0x0004
        /*0044*/ 	.byte	0x00, 0xf0, 0x11, 0x00


	//----- nvinfo : EIATTR_KPARAM_INFO
	.align		4
.L_54:
        /*0048*/ 	.byte	0x04, 0x17
        /*004a*/ 	.short	(.L_56 - .L_55)
.L_55:
        /*004c*/ 	.word	0x00000000
        /*0050*/ 	.short	0x0000
        /*0052*/ 	.short	0x0000
        /*0054*/ 	.byte	0x00, 0xf0, 0x11, 0x00


	//----- nvinfo : EIATTR_SPARSE_MMA_MASK
	.align		4
.L_56:
        /*0058*/ 	.byte	0x03, 0x50
        /*005a*/ 	.short	0x0000


	//----- nvinfo : EIATTR_MAXREG_COUNT
	.align		4
        /*005c*/ 	.byte	0x03, 0x1b
        /*005e*/ 	.short	0x00ff


	//----- nvinfo : EIATTR_MERCURY_ISA_VERSION
	.align		4
        /*0060*/ 	.byte	0x03, 0x5f
        /*0062*/ 	.short	0x0101


	//----- nvinfo : EIATTR_VRC_CTA_INIT_COUNT
	.align		4
        /*0064*/ 	.byte	0x02, 0x4a
	.zero		1
	.zero		1


	//----- nvinfo : EIATTR_EXIT_INSTR_OFFSETS
	.align		4
        /*0068*/ 	.byte	0x04, 0x1c
        /*006a*/ 	.short	(.L_58 - .L_57)


	//   ....[0]....
.L_57:
        /*006c*/ 	.word	0x00000070


	//   ....[1]....
        /*0070*/ 	.word	0x00000130


	//   ....[2]....
        /*0074*/ 	.word	0x000001f0


	//----- nvinfo : EIATTR_CBANK_PARAM_SIZE
	.align		4
.L_58:
        /*0078*/ 	.byte	0x03, 0x19
        /*007a*/ 	.short	0x0020


	//----- nvinfo : EIATTR_PARAM_CBANK
	.align		4
        /*007c*/ 	.byte	0x04, 0x0a
        /*007e*/ 	.short	(.L_60 - .L_59)
	.align		4
.L_59:
        /*0080*/ 	.word	index@(.nv.constant0._Z23group_inner_inds_kerneliiPKlPlPi)
        /*0084*/ 	.short	0x0380
        /*0086*/ 	.short	0x0020


	//----- nvinfo : EIATTR_SW_WAR
	.align		4
.L_60:
        /*0088*/ 	.byte	0x04, 0x36
        /*008a*/ 	.short	(.L_62 - .L_61)
.L_61:
        /*008c*/ 	.word	0x00000008
.L_62:


//--------------------- .nv.info._Z19ingroup_inds_kerneliPKlPlPi --------------------------
	.section	.nv.info._Z19ingroup_inds_kerneliPKlPlPi,"",@"SHT_CUDA_INFO"
	.sectionflags	@""
	.align	4


	//----- nvinfo : EIATTR_CUDA_API_VERSION
	.align		4
        /*0000*/ 	.byte	0x04, 0x37
        /*0002*/ 	.short	(.L_64 - .L_63)
.L_63:
        /*0004*/ 	.word	0x00000082


	//----- nvinfo : EIATTR_KPARAM_INFO
	.align		4
.L_64:
        /*0008*/ 	.byte	0x04, 0x17
        /*000a*/ 	.short	(.L_66 - .L_65)
.L_65:
        /*000c*/ 	.word	0x00000000
        /*0010*/ 	.short	0x0003
        /*0012*/ 	.short	0x0018
        /*0014*/ 	.byte	0x00, 0xf5, 0x21, 0x00


	//----- nvinfo : EIATTR_KPARAM_INFO
	.align		4
.L_66:
        /*0018*/ 	.byte	0x04, 0x17
        /*001a*/ 	.short	(.L_68 - .L_67)
.L_67:
        /*001c*/ 	.word	0x00000000
        /*0020*/ 	.short	0x0002
        /*0022*/ 	.short	0x0010
        /*0024*/ 	.byte	0x00, 0xf5, 0x21, 0x00


	//----- nvinfo : EIATTR_KPARAM_INFO
	.align		4
.L_68:
        /*0028*/ 	.byte	0x04, 0x17
        /*002a*/ 	.short	(.L_70 - .L_69)
.L_69:
        /*002c*/ 	.word	0x00000000
        /*0030*/ 	.short	0x0001
        /*0032*/ 	.short	0x0008
        /*0034*/ 	.byte	0x00, 0xf5, 0x21, 0x00


	//----- nvinfo : EIATTR_KPARAM_INFO
	.align		4
.L_70:
        /*0038*/ 	.byte	0x04, 0x17
        /*003a*/ 	.short	(.L_72 - .L_71)
.L_71:
        /*003c*/ 	.word	0x00000000
        /*0040*/ 	.short	0x0000
        /*0042*/ 	.short	0x0000
        /*0044*/ 	.byte	0x00, 0xf0, 0x11, 0x00


	//----- nvinfo : EIATTR_SPARSE_MMA_MASK
	.align		4
.L_72:
        /*0048*/ 	.byte	0x03, 0x50
        /*004a*/ 	.short	0x0000


	//----- nvinfo : EIATTR_MAXREG_COUNT
	.align		4
        /*004c*/ 	.byte	0x03, 0x1b
        /*004e*/ 	.short	0x00ff


	//----- nvinfo : EIATTR_MERCURY_ISA_VERSION
	.align		4
        /*0050*/ 	.byte	0x03, 0x5f
        /*0052*/ 	.short	0x0101


	//----- nvinfo : EIATTR_VRC_CTA_INIT_COUNT
	.align		4
        /*0054*/ 	.byte	0x02, 0x4a
	.zero		1
	.zero		1


	//----- nvinfo : EIATTR_EXIT_INSTR_OFFSETS
	.align		4
        /*0058*/ 	.byte	0x04, 0x1c
        /*005a*/ 	.short	(.L_74 - .L_73)


	//   ....[0]....
.L_73:
        /*005c*/ 	.word	0x00000070


	//   ....[1]....
        /*0060*/ 	.word	0x00000150


	//----- nvinfo : EIATTR_CBANK_PARAM_SIZE
	.align		4
.L_74:
        /*0064*/ 	.byte	0x03, 0x19
        /*0066*/ 	.short	0x0020


	//----- nvinfo : EIATTR_PARAM_CBANK
	.align		4
        /*0068*/ 	.byte	0x04, 0x0a
        /*006a*/ 	.short	(.L_76 - .L_75)
	.align		4
.L_75:
        /*006c*/ 	.word	index@(.nv.constant0._Z19ingroup_inds_kerneliPKlPlPi)
        /*0070*/ 	.short	0x0380
        /*0072*/ 	.short	0x0020


	//----- nvinfo : EIATTR_SW_WAR
	.align		4
.L_76:
        /*0074*/ 	.byte	0x04, 0x36
        /*0076*/ 	.short	(.L_78 - .L_77)
.L_77:
        /*0078*/ 	.word	0x00000008
.L_78:


//--------------------- .nv.callgraph             --------------------------
	.section	.nv.callgraph,"",@"SHT_CUDA_CALLGRAPH"
	.align	4
	.sectionentsize	8
	.align		4
        /*0000*/ 	.word	0x00000000
	.align		4
        /*0004*/ 	.word	0xffffffff
	.align		4
        /*0008*/ 	.word	0x00000000
	.align		4
        /*000c*/ 	.word	0xfffffffe
	.align		4
        /*0010*/ 	.word	0x00000000
	.align		4
        /*0014*/ 	.word	0xfffffffd
	.align		4
        /*0018*/ 	.word	0x00000000
	.align		4
        /*001c*/ 	.word	0xfffffffc


//--------------------- .nv.constant4             --------------------------
	.section	.nv.constant4,"a",@progbits
	.align	8
	.align		8
.nv.constant4:
        /*0000*/ 	.dword	precalc_xorwow_matrix
	.align		8
        /*0008*/ 	.dword	precalc_xorwow_offset_matrix
	.align		8
        /*0010*/ 	.dword	mrg32k3aM1
	.align		8
        /*0018*/ 	.dword	mrg32k3aM2
	.align		8
        /*0020*/ 	.dword	mrg32k3aM1SubSeq
	.align		8
        /*0028*/ 	.dword	mrg32k3aM2SubSeq
	.align		8
        /*0030*/ 	.dword	mrg32k3aM1Seq
	.align		8
        /*0038*/ 	.dword	mrg32k3aM2Seq


//--------------------- .nv.constant3             --------------------------
	.section	.nv.constant3,"a",@progbits
	.align	8
.nv.constant3:
	.type		__cr_lgamma_table,@object
	.size		__cr_lgamma_table,(.L_8 - __cr_lgamma_table)
__cr_lgamma_table:
        /*0000*/ 	.byte	0x00, 0x00, 0x00, 0x00, 0x00, 0x00, 0x00, 0x00, 0x00, 0x00, 0x00, 0x00, 0x00, 0x00, 0x00, 0x00
        /*0010*/ 	.byte	0xef, 0x39, 0xfa, 0xfe, 0x42, 0x2e, 0xe6, 0x3f, 0x02, 0x20, 0x2a, 0xfa, 0x0b, 0xab, 0xfc, 0x3f
        /*0020*/ 	.byte	0xf9, 0x2c, 0x92, 0x7c, 0xa7, 0x6c, 0x09, 0x40, 0xc9, 0x79, 0x44, 0x3c, 0x64, 0x26, 0x13, 0x40
        /*0030*/ 	.byte	0xca, 0x01, 0xcf, 0x3a, 0x27, 0x51, 0x1a, 0x40, 0x30, 0xcc, 0x2d, 0xf3, 0xe1, 0x0c, 0x21, 0x40
        /*0040*/ 	.byte	0x0d, 0xb7, 0xfc, 0x82, 0x8e, 0x35, 0x25, 0x40
.L_8:


//--------------------- .text._Z23repeat_group_idx_kerneliiPKiPl --------------------------
	.section	.text._Z23repeat_group_idx_kerneliiPKiPl,"ax",@progbits
	.align	128
        .global         _Z23repeat_group_idx_kerneliiPKiPl
        .type           _Z23repeat_group_idx_kerneliiPKiPl,@function
        .size           _Z23repeat_group_idx_kerneliiPKiPl,(.L_x_7 - _Z23repeat_group_idx_kerneliiPKiPl)
        .other          _Z23repeat_group_idx_kerneliiPKiPl,@"STO_CUDA_ENTRY STV_DEFAULT"
_Z23repeat_group_idx_kerneliiPKiPl:
.text._Z23repeat_group_idx_kerneliiPKiPl:
[----:B------:R-:W-:Y:S01]  /*0000*/  LDC R1, c[0x0][0x37c] ;  /* 0x0000df00ff017b82 */ /* 0x000fe20000000800 */
[----:B------:R-:W0:Y:S07]  /*0010*/  S2R R3, SR_TID.X ;  /* 0x0000000000037919 */ /* 0x000e2e0000002100 */
[----:B------:R-:W0:Y:S01]  /*0020*/  S2UR UR4, SR_CTAID.X ;  /* 0x00000000000479c3 */ /* 0x000e220000002500 */
[----:B------:R-:W1:Y:S07]  /*0030*/  LDCU UR5, c[0x0][0x380] ;  /* 0x00007000ff0577ac */ /* 0x000e6e0008000800 */
[----:B------:R-:W0:Y:S02]  /*0040*/  LDC R0, c[0x0][0x360] ;  /* 0x0000d800ff007b82 */ /* 0x000e240000000800 */
[----:B0-----:R-:W-:-:S05]  /*0050*/  IMAD R0, R0, UR4, R3 ;  /* 0x0000000400007c24 */ /* 0x001fca000f8e0203 */
[----:B-1----:R-:W-:-:S13]  /*0060*/  ISETP.GE.AND P0, PT, R0, UR5, PT ;  /* 0x0000000500007c0c */ /* 0x002fda000bf06270 */
[----:B------:R-:W-:Y:S05]  /*0070*/  @P0 EXIT ;  /* 0x000000000000094d */ /* 0x000fea0003800000 */
[----:B------:R-:W0:Y:S01]  /*0080*/  LDC.64 R2, c[0x0][0x388] ;  /* 0x0000e200ff027b82 */ /* 0x000e220000000a00 */
[----:B------:R-:W1:Y:S01]  /*0090*/  LDCU.64 UR4, c[0x0][0x358] ;  /* 0x00006b00ff0477ac */ /* 0x000e620008000a00 */
[----:B------:R-:W2:Y:S01]  /*00a0*/  LDCU UR6, c[0x0][0x384] ;  /* 0x00007080ff0677ac */ /* 0x000ea20008000800 */
[----:B0-----:R-:W-:-:S05]  /*00b0*/  IMAD.WIDE R2, R0, 0x4, R2 ;  /* 0x0000000400027825 */ /* 0x001fca00078e0202 */
[----:B-1----:R-:W3:Y:S01]  /*00c0*/  LDG.E R5, desc[UR4][R2.64] ;  /* 0x0000000402057981 */ /* 0x002ee2000c1e1900 */
[----:B--2---:R-:W-:-:S05]  /*00d0*/  IMAD.U32 R6, RZ, RZ, UR6 ;  /* 0x00000006ff067e24 */ /* 0x004fca000f8e00ff */
[----:B---3--:R-:W-:-:S04]  /*00e0*/  ISETP.GE.AND P0, PT, R5, R6, PT ;  /* 0x000000060500720c */ /* 0x008fc80003f06270 */
[----:B------:R-:W-:-:S13]  /*00f0*/  ISETP.EQ.OR P0, PT, R5, RZ, P0 ;  /* 0x000000ff0500720c */ /* 0x000fda0000702670 */
[----:B------:R-:W-:Y:S05]  /*0100*/  @P0 EXIT ;  /* 0x000000000000094d */ /* 0x000fea0003800000 */
[----:B------:R-:W-:Y:S01]  /*0110*/  IMAD.IADD R2, R6, 0x1, -R5 ;  /* 0x0000000106027824 */ /* 0x000fe200078e0a05 */
[----:B------:R-:W0:Y:S01]  /*0120*/  LDCU UR6, c[0x0][0x384] ;  /* 0x00007080ff0677ac */ /* 0x000e220008000800 */
[----:B------:R-:W-:Y:S01]  /*0130*/  BSSY.RECONVERGENT B0, `(.L_x_0) ;  /* 0x000002b000007945 */ /* 0x000fe20003800200 */
[----:B------:R-:W-:Y:S02]  /*0140*/  MOV R7, R5 ;  /* 0x0000000500077202 */ /* 0x000fe40000000f00 */
[----:B------:R-:W-:-:S13]  /*0150*/  LOP3.LUT P0, R10, R2, 0x3, RZ, 0xc0, !PT ;  /* 0x00000003020a7812 */ /* 0x000fda000780c0ff */
[----:B------:R-:W-:Y:S05]  /*0160*/  @!P0 BRA `(.L_x_1) ;  /* 0x00000000009c8947 */ /* 0x000fea0003800000 */
[-C--:B------:R-:W-:Y:S01]  /*0170*/  IABS R4, R5.reuse ;  /* 0x0000000500047213 */ /* 0x080fe20000000000 */
[----:B------:R-:W1:Y:S01]  /*0180*/  LDC.64 R2, c[0x0][0x390] ;  /* 0x0000e400ff027b82 */ /* 0x000e620000000a00 */
[----:B------:R-:W-:Y:S01]  /*0190*/  HFMA2 R8, -RZ, RZ, 0, 0 ;  /* 0x00000000ff087431 */ /* 0x000fe200000001ff */
[----:B------:R-:W-:Y:S01]  /*01a0*/  ISETP.NE.AND P0, PT, R5, RZ, PT ;  /* 0x000000ff0500720c */ /* 0x000fe20003f05270 */
[----:B------:R-:W2:Y:S01]  /*01b0*/  I2F.RP R7, R4 ;  /* 0x0000000400077306 */ /* 0x000ea20000209400 */
[----:B------:R-:W-:Y:S01]  /*01c0*/  IMAD.MOV R14, RZ, RZ, -R10 ;  /* 0x000000ffff0e7224 */ /* 0x000fe200078e0a0a */
[----:B------:R-:W-:-:S06]  /*01d0*/  LOP3.LUT R16, RZ, R5, RZ, 0x33, !PT ;  /* 0x00000005ff107212 */ /* 0x000fcc00078e33ff */
[----:B--2---:R-:W2:Y:S02]  /*01e0*/  MUFU.RCP R7, R7 ;  /* 0x0000000700077308 */ /* 0x004ea40000001000 */
[----:B--2---:R-:W-:Y:S02]  /*01f0*/  VIADD R11, R7, 0xffffffe ;  /* 0x0ffffffe070b7836 */ /* 0x004fe40000000000 */
[----:B------:R-:W-:-:S04]  /*0200*/  IMAD.MOV.U32 R7, RZ, RZ, R5 ;  /* 0x000000ffff077224 */ /* 0x000fc800078e0005 */
[----:B------:R-:W2:Y:S02]  /*0210*/  F2I.FTZ.U32.TRUNC.NTZ R9, R11 ;  /* 0x0000000b00097305 */ /* 0x000ea4000021f000 */
[----:B--2---:R-:W-:-:S04]  /*0220*/  IMAD.MOV R13, RZ, RZ, -R9 ;  /* 0x000000ffff0d7224 */ /* 0x004fc800078e0a09 */
[----:B------:R-:W-:-:S04]  /*0230*/  IMAD R13, R13, R4, RZ ;  /* 0x000000040d0d7224 */ /* 0x000fc800078e02ff */
[----:B------:R-:W-:-:S04]  /*0240*/  IMAD.HI.U32 R8, R9, R13, R8 ;  /* 0x0000000d09087227 */ /* 0x000fc800078e0008 */
[----:B-1----:R-:W-:-:S07]  /*0250*/  IMAD R9, R0, R6, R5 ;  /* 0x0000000600097224 */ /* 0x002fce00078e0205 */
.L_x_2:
[----:B------:R-:W-:Y:S02]  /*0260*/  IABS R6, R5 ;  /* 0x0000000500067213 */ /* 0x000fe40000000000 */
[----:B-1----:R-:W-:Y:S02]  /*0270*/  IABS R11, R7 ;  /* 0x00000007000b7213 */ /* 0x002fe40000000000 */
[----:B------:R-:W-:Y:S02]  /*0280*/  IADD3 R10, PT, PT, RZ, -R6, RZ ;  /* 0x80000006ff0a7210 */ /* 0x000fe40007ffe0ff */
[----:B------:R-:W-:Y:S01]  /*0290*/  ISETP.GE.AND P2, PT, R7, RZ, PT ;  /* 0x000000ff0700720c */ /* 0x000fe20003f46270 */
[----:B------:R-:W-:-:S04]  /*02a0*/  IMAD.HI.U32 R6, R8, R11, RZ ;  /* 0x0000000b08067227 */ /* 0x000fc800078e00ff */
[----:B------:R-:W-:Y:S01]  /*02b0*/  IMAD R11, R6, R10, R11 ;  /* 0x0000000a060b7224 */ /* 0x000fe200078e020b */
[----:B------:R-:W-:-:S04]  /*02c0*/  IABS R6, R5 ;  /* 0x0000000500067213 */ /* 0x000fc80000000000 */
[----:B------:R-:W-:-:S13]  /*02d0*/  ISETP.GT.U32.AND P1, PT, R4, R11, PT ;  /* 0x0000000b0400720c */ /* 0x000fda0003f24070 */
[----:B------:R-:W-:-:S05]  /*02e0*/  @!P1 IMAD.IADD R11, R11, 0x1, -R6 ;  /* 0x000000010b0b9824 */ /* 0x000fca00078e0a06 */
[----:B------:R-:W-:-:S13]  /*02f0*/  ISETP.GT.U32.AND P1, PT, R4, R11, PT ;  /* 0x0000000b0400720c */ /* 0x000fda0003f24070 */
[----:B------:R-:W-:Y:S02]  /*0300*/  @!P1 IMAD.IADD R11, R11, 0x1, -R6 ;  /* 0x000000010b0b9824 */ /* 0x000fe400078e0a06 */
[----:B0-----:R-:W-:-:S03]  /*0310*/  IMAD.U32 R6, RZ, RZ, UR6 ;  /* 0x00000006ff067e24 */ /* 0x001fc6000f8e00ff */
[----:B------:R-:W-:-:S04]  /*0320*/  @!P2 IADD3 R11, PT, PT, -R11, RZ, RZ ;  /* 0x000000ff0b0ba210 */ /* 0x000fc80007ffe1ff */
[----:B------:R-:W-:-:S05]  /*0330*/  SEL R11, R16, R11, !P0 ;  /* 0x0000000b100b7207 */ /* 0x000fca0004000000 */
[----:B------:R-:W-:-:S04]  /*0340*/  IMAD R11, R0, R6, R11 ;  /* 0x00000006000b7224 */ /* 0x000fc800078e020b */
[----:B------:R-:W-:-:S06]  /*0350*/  IMAD.WIDE R10, R11, 0x8, R2 ;  /* 0x000000080b0a7825 */ /* 0x000fcc00078e0202 */
[----:B------:R-:W2:Y:S01]  /*0360*/  LDG.E.64 R10, desc[UR4][R10.64] ;  /* 0x000000040a0a7981 */ /* 0x000ea2000c1e1b00 */
[----:B------:R-:W-:Y:S01]  /*0370*/  IMAD.WIDE R12, R9, 0x8, R2 ;  /* 0x00000008090c7825 */ /* 0x000fe200078e0202 */
[----:B------:R-:W-:-:S03]  /*0380*/  IADD3 R7, PT, PT, R7, 0x1, RZ ;  /* 0x0000000107077810 */ /* 0x000fc60007ffe0ff */
[----:B------:R-:W-:Y:S02]  /*0390*/  VIADD R14, R14, 0x1 ;  /* 0x000000010e0e7836 */ /* 0x000fe40000000000 */
[----:B------:R-:W-:-:S03]  /*03a0*/  VIADD R9, R9, 0x1 ;  /* 0x0000000109097836 */ /* 0x000fc60000000000 */
[----:B------:R-:W-:Y:S01]  /*03b0*/  ISETP.NE.AND P1, PT, R14, RZ, PT ;  /* 0x000000ff0e00720c */ /* 0x000fe20003f25270 */
[----:B--2---:R1:W-:-:S12]  /*03c0*/  STG.E.64 desc[UR4][R12.64], R10 ;  /* 0x0000000a0c007986 */ /* 0x0043d8000c101b04 */
[----:B------:R-:W-:Y:S05]  /*03d0*/  @P1 BRA `(.L_x_2) ;  /* 0xfffffffc00a01947 */ /* 0x000fea000383ffff */
.L_x_1:
[----:B0-----:R-:W-:Y:S05]  /*03e0*/  BSYNC.RECONVERGENT B0 ;  /* 0x0000000000007941 */ /* 0x001fea0003800200 */
.L_x_0:
[----:B------:R-:W-:-:S05]  /*03f0*/  IMAD.IADD R2, R5, 0x1, -R6 ;  /* 0x0000000105027824 */ /* 0x000fca00078e0a06 */
[----:B------:R-:W-:-:S13]  /*0400*/  ISETP.GT.U32.AND P0, PT, R2, -0x4, PT ;  /* 0xfffffffc0200780c */ /* 0x000fda0003f04070 */
[----:B------:R-:W-:Y:S05]  /*0410*/  @P0 EXIT ;  /* 0x000000000000094d */ /* 0x000fea0003800000 */
[----:B------:R-:W-:Y:S01]  /*0420*/  IABS R4, R5 ;  /* 0x0000000500047213 */ /* 0x000fe20000000000 */
[----:B------:R-:W0:Y:S01]  /*0430*/  LDC.64 R2, c[0x0][0x390] ;  /* 0x0000e400ff027b82 */ /* 0x000e220000000a00 */
[----:B-1----:R-:W-:Y:S01]  /*0440*/  IMAD R11, R0, R6, R7 ;  /* 0x00000006000b7224 */ /* 0x002fe200078e0207 */
[----:B------:R-:W1:Y:S01]  /*0450*/  LDCU UR6, c[0x0][0x384] ;  /* 0x00007080ff0677ac */ /* 0x000e620008000800 */
[----:B------:R-:W2:Y:S08]  /*0460*/  I2F.RP R10, R4 ;  /* 0x00000004000a7306 */ /* 0x000eb00000209400 */
[----:B--2---:R-:W2:Y:S02]  /*0470*/  MUFU.RCP R10, R10 ;  /* 0x0000000a000a7308 */ /* 0x004ea40000001000 */
[----:B--2---:R-:W-:-:S06]  /*0480*/  IADD3 R8, PT, PT, R10, 0xffffffe, RZ ;  /* 0x0ffffffe0a087810 */ /* 0x004fcc0007ffe0ff */
[----:B------:R2:W3:Y:S02]  /*0490*/  F2I.FTZ.U32.TRUNC.NTZ R9, R8 ;  /* 0x0000000800097305 */ /* 0x0004e4000021f000 */
[----:B--2---:R-:W-:Y:S02]  /*04a0*/  IMAD.MOV.U32 R8, RZ, RZ, RZ ;  /* 0x000000ffff087224 */ /* 0x004fe400078e00ff */
[----:B---3--:R-:W-:-:S04]  /*04b0*/  IMAD.MOV R13, RZ, RZ, -R9 ;  /* 0x000000ffff0d7224 */ /* 0x008fc800078e0a09 */
[----:B------:R-:W-:-:S04]  /*04c0*/  IMAD R13, R13, R4, RZ ;  /* 0x000000040d0d7224 */ /* 0x000fc800078e02ff */
[----:B01----:R-:W-:-:S07]  /*04d0*/  IMAD.HI.U32 R13, R9, R13, R8 ;  /* 0x0000000d090d7227 */ /* 0x003fce00078e0008 */
.L_x_3:
[----:B0-----:R-:W-:Y:S02]  /*04e0*/  IABS R8, R7 ;  /* 0x0000000700087213 */ /* 0x001fe40000000000 */
[-C--:B------:R-:W-:Y:S02]  /*04f0*/  IABS R6, R5.reuse ;  /* 0x0000000500067213 */ /* 0x080fe40000000000 */
[-C--:B------:R-:W-:Y:S01]  /*0500*/  IABS R10, R5.reuse ;  /* 0x00000005000a7213 */ /* 0x080fe20000000000 */
[----:B------:R-:W-:Y:S01]  /*0510*/  IMAD.HI.U32 R13, R13, R8, RZ ;  /* 0x000000080d0d7227 */ /* 0x000fe200078e00ff */
[----:B------:R-:W-:Y:S02]  /*0520*/  IADD3 R6, PT, PT, RZ, -R6, RZ ;  /* 0x80000006ff067210 */ /* 0x000fe40007ffe0ff */
[----:B------:R-:W-:Y:S02]  /*0530*/  ISETP.GE.AND P1, PT, R7, RZ, PT ;  /* 0x000000ff0700720c */ /* 0x000fe40003f26270 */
[----:B------:R-:W-:Y:S01]  /*0540*/  LOP3.LUT R12, RZ, R5, RZ, 0x33, !PT ;  /* 0x00000005ff0c7212 */ /* 0x000fe200078e33ff */
[----:B------:R-:W-:-:S05]  /*0550*/  IMAD R13, R13, R6, R8 ;  /* 0x000000060d0d7224 */ /* 0x000fca00078e0208 */
[----:B------:R-:W-:-:S13]  /*0560*/  ISETP.GT.U32.AND P0, PT, R4, R13, PT ;  /* 0x0000000d0400720c */ /* 0x000fda0003f04070 */
[----:B------:R-:W-:-:S05]  /*0570*/  @!P0 IMAD.IADD R13, R13, 0x1, -R10 ;  /* 0x000000010d0d8824 */ /* 0x000fca00078e0a0a */
[----:B------:R-:W-:-:S13]  /*0580*/  ISETP.GT.U32.AND P0, PT, R4, R13, PT ;  /* 0x0000000d0400720c */ /* 0x000fda0003f04070 */
[----:B------:R-:W-:Y:S01]  /*0590*/  @!P0 IMAD.IADD R13, R13, 0x1, -R10 ;  /* 0x000000010d0d8824 */ /* 0x000fe200078e0a0a */
[----:B------:R-:W-:-:S04]  /*05a0*/  ISETP.NE.AND P0, PT, R5, RZ, PT ;  /* 0x000000ff0500720c */ /* 0x000fc80003f05270 */
[----:B------:R-:W-:-:S04]  /*05b0*/  @!P1 IADD3 R13, PT, PT, -R13, RZ, RZ ;  /* 0x000000ff0d0d9210 */ /* 0x000fc80007ffe1ff */
[----:B------:R-:W-:-:S05]  /*05c0*/  SEL R13, R12, R13, !P0 ;  /* 0x0000000d0c0d7207 */ /* 0x000fca0004000000 */
[----:B------:R-:W-:-:S04]  /*05d0*/  IMAD R13, R0, UR6, R13 ;  /* 0x00000006000d7c24 */ /* 0x000fc8000f8e020d */
[----:B------:R-:W-:-:S06]  /*05e0*/  IMAD.WIDE R14, R13, 0x8, R2 ;  /* 0x000000080d0e7825 */ /* 0x000fcc00078e0202 */
[----:B------:R-:W2:Y:S01]  /*05f0*/  LDG.E.64 R14, desc[UR4][R14.64] ;  /* 0x000000040e0e7981 */ /* 0x000ea2000c1e1b00 */
[----:B------:R-:W0:Y:S01]  /*0600*/  I2F.RP R17, R10 ;  /* 0x0000000a00117306 */ /* 0x000e220000209400 */
[----:B------:R-:W-:-:S05]  /*0610*/  VIADD R16, R7, 0x1 ;  /* 0x0000000107107836 */ /* 0x000fca0000000000 */
[----:B------:R-:W-:Y:S02]  /*0620*/  IABS R4, R16 ;  /* 0x0000001000047213 */ /* 0x000fe40000000000 */
[----:B------:R-:W-:Y:S01]  /*0630*/  ISETP.GE.AND P2, PT, R16, RZ, PT ;  /* 0x000000ff1000720c */ /* 0x000fe20003f46270 */
[----:B0-----:R-:W0:Y:S02]  /*0640*/  MUFU.RCP R17, R17 ;  /* 0x0000001100117308 */ /* 0x001e240000001000 */
[----:B0-----:R-:W-:-:S06]  /*0650*/  VIADD R8, R17, 0xffffffe ;  /* 0x0ffffffe11087836 */ /* 0x001fcc0000000000 */
[----:B------:R0:W1:Y:S02]  /*0660*/  F2I.FTZ.U32.TRUNC.NTZ R9, R8 ;  /* 0x0000000800097305 */ /* 0x000064000021f000 */
[----:B0-----:R-:W-:Y:S02]  /*0670*/  MOV R8, RZ ;  /* 0x000000ff00087202 */ /* 0x001fe40000000f00 */
[----:B-1----:R-:W-:-:S05]  /*0680*/  IADD3 R13, PT, PT, RZ, -R9, RZ ;  /* 0x80000009ff0d7210 */ /* 0x002fca0007ffe0ff */
[----:B------:R-:W-:-:S04]  /*0690*/  IMAD R13, R13, R10, RZ ;  /* 0x0000000a0d0d7224 */ /* 0x000fc800078e02ff */
[----:B------:R-:W-:-:S06]  /*06a0*/  IMAD.HI.U32 R13, R9, R13, R8 ;  /* 0x0000000d090d7227 */ /* 0x000fcc00078e0008 */
[----:B------:R-:W-:-:S04]  /*06b0*/  IMAD.HI.U32 R9, R13, R4, RZ ;  /* 0x000000040d097227 */ /* 0x000fc800078e00ff */
[----:B------:R-:W-:Y:S02]  /*06c0*/  IMAD R9, R9, R6, R4 ;  /* 0x0000000609097224 */ /* 0x000fe400078e0204 */
[----:B------:R-:W-:-:S05]  /*06d0*/  IMAD.MOV.U32 R4, RZ, RZ, R10 ;  /* 0x000000ffff047224 */ /* 0x000fca00078e000a */
[----:B------:R-:W-:-:S13]  /*06e0*/  ISETP.GT.U32.AND P1, PT, R4, R9, PT ;  /* 0x000000090400720c */ /* 0x000fda0003f24070 */
[----:B------:R-:W-:-:S04]  /*06f0*/  @!P1 IADD3 R9, PT, PT, R9, -R10, RZ ;  /* 0x8000000a09099210 */ /* 0x000fc80007ffe0ff */
[----:B------:R-:W-:-:S13]  /*0700*/  ISETP.GT.U32.AND P1, PT, R4, R9, PT ;  /* 0x000000090400720c */ /* 0x000fda0003f24070 */
[----:B------:R-:W-:-:S05]  /*0710*/  @!P1 IMAD.IADD R9, R9, 0x1, -R10 ;  /* 0x0000000109099824 */ /* 0x000fca00078e0a0a */
[----:B------:R-:W-:-:S04]  /*0720*/  @!P2 IADD3 R9, PT, PT, -R9, RZ, RZ ;  /* 0x000000ff0909a210 */ /* 0x000fc80007ffe1ff */
[----:B------:R-:W-:-:S05]  /*0730*/  SEL R9, R12, R9, !P0 ;  /* 0x000000090c097207 */ /* 0x000fca0004000000 */
[----:B------:R-:W-:Y:S02]  /*0740*/  IMAD R17, R0, UR6, R9 ;  /* 0x0000000600117c24 */ /* 0x000fe4000f8e0209 */
[----:B------:R-:W-:-:S04]  /*0750*/  IMAD.WIDE R8, R11, 0x8, R2 ;  /* 0x000000080b087825 */ /* 0x000fc800078e0202 */
[----:B------:R-:W-:Y:S01]  /*0760*/  IMAD.WIDE R16, R17, 0x8, R2 ;  /* 0x0000000811107825 */ /* 0x000fe200078e0202 */
[----:B--2---:R0:W-:Y:S05]  /*0770*/  STG.E.64 desc[UR4][R8.64], R14 ;  /* 0x0000000e08007986 */ /* 0x0041ea000c101b04 */
[----:B------:R-:W2:Y:S01]  /*0780*/  LDG.E.64 R16, desc[UR4][R16.64] ;  /* 0x0000000410107981 */ /* 0x000ea2000c1e1b00 */
[----:B------:R-:W-:-:S05]  /*0790*/  VIADD R18, R7, 0x2 ;  /* 0x0000000207127836 */ /* 0x000fca0000000000 */
[----:B------:R-:W-:Y:S02]  /*07a0*/  IABS R20, R18 ;  /* 0x0000001200147213 */ /* 0x000fe40000000000 */
[----:B------:R-:W-:-:S03]  /*07b0*/  ISETP.GE.AND P2, PT, R18, RZ, PT ;  /* 0x000000ff1200720c */ /* 0x000fc60003f46270 */
[----:B------:R-:W-:-:S04]  /*07c0*/  IMAD.HI.U32 R19, R13, R20, RZ ;  /* 0x000000140d137227 */ /* 0x000fc800078e00ff */
[----:B------:R-:W-:-:S05]  /*07d0*/  IMAD R19, R19, R6, R20 ;  /* 0x0000000613137224 */ /* 0x000fca00078e0214 */
[----:B------:R-:W-:-:S13]  /*07e0*/  ISETP.GT.U32.AND P1, PT, R4, R19, PT ;  /* 0x000000130400720c */ /* 0x000fda0003f24070 */
[----:B------:R-:W-:-:S04]  /*07f0*/  @!P1 IADD3 R19, PT, PT, R19, -R10, RZ ;  /* 0x8000000a13139210 */ /* 0x000fc80007ffe0ff */
[----:B------:R-:W-:-:S13]  /*0800*/  ISETP.GT.U32.AND P1, PT, R4, R19, PT ;  /* 0x000000130400720c */ /* 0x000fda0003f24070 */
[----:B------:R-:W-:-:S05]  /*0810*/  @!P1 IMAD.IADD R19, R19, 0x1, -R10 ;  /* 0x0000000113139824 */ /* 0x000fca00078e0a0a */
[----:B------:R-:W-:-:S04]  /*0820*/  @!P2 IADD3 R19, PT, PT, -R19, RZ, RZ ;  /* 0x000000ff1313a210 */ /* 0x000fc80007ffe1ff */
[----:B------:R-:W-:-:S05]  /*0830*/  SEL R19, R12, R19, !P0 ;  /* 0x000000130c137207 */ /* 0x000fca0004000000 */
[----:B0-----:R-:W-:-:S04]  /*0840*/  IMAD R15, R0, UR6, R19 ;  /* 0x00000006000f7c24 */ /* 0x001fc8000f8e0213 */
        /* <DEDUP_REMOVED lines=18> */
[----:B------:R-:W-:Y:S01]  /*0970*/  VIADD R7, R7, 0x4 ;  /* 0x0000000407077836 */ /* 0x000fe20000000000 */
[----:B------:R-:W-:-:S04]  /*0980*/  IADD3 R11, PT, PT, R11, 0x4, RZ ;  /* 0x000000040b0b7810 */ /* 0x000fc80007ffe0ff */
[----:B------:R-:W-:Y:S01]  /*0990*/  ISETP.NE.AND P0, PT, R7, UR6, PT ;  /* 0x0000000607007c0c */ /* 0x000fe2000bf05270 */
[----:B--2---:R0:W-:-:S12]  /*09a0*/  STG.E.64 desc[UR4][R8.64+0x18], R16 ;  /* 0x0000181008007986 */ /* 0x0041d8000c101b04 */
[----:B------:R-:W-:Y:S05]  /*09b0*/  @P0 BRA `(.L_x_3) ;  /* 0xfffffff800c80947 */ /* 0x000fea000383ffff */
[----:B------:R-:W-:Y:S05]  /*09c0*/  EXIT ;  /* 0x000000000000794d */ /* 0x000fea0003800000 */
.L_x_4:
[----:B------:R-:W-:-:S00]  /*09d0*/  BRA `(.L_x_4) ;  /* 0xfffffffc00fc7947 */ /* 0x000fc0000383ffff */
[----:B------:R-:W-:-:S00]  /*09e0*/  NOP ;  /* 0x0000000000007918 */ /* 0x000fc00000000000 */
        /* <DEDUP_REMOVED lines=9> */
.L_x_7:


//--------------------- .text._Z23group_inner_inds_kerneliiPKlPlPi --------------------------
	.section	.text._Z23group_inner_inds_kerneliiPKlPlPi,"ax",@progbits
	.align	128
        .global         _Z23group_inner_inds_kerneliiPKlPlPi
        .type           _Z23group_inner_inds_kerneliiPKlPlPi,@function
        .size           _Z23group_inner_inds_kerneliiPKlPlPi,(.L_x_8 - _Z23group_inner_inds_kerneliiPKlPlPi)
        .other          _Z23group_inner_inds_kerneliiPKlPlPi,@"STO_CUDA_ENTRY STV_DEFAULT"
_Z23group_inner_inds_kerneliiPKlPlPi:
.text._Z23group_inner_inds_kerneliiPKlPlPi:
        /* <DEDUP_REMOVED lines=10> */
[----:B------:R-:W2:Y:S01]  /*00a0*/  LDCU.64 UR6, c[0x0][0x398] ;  /* 0x00007300ff0677ac */ /* 0x000ea20008000a00 */
[----:B0-----:R-:W-:-:S06]  /*00b0*/  IMAD.WIDE R4, R2, 0x8, R4 ;  /* 0x0000000802047825 */ /* 0x001fcc00078e0204 */
[----:B-1----:R-:W2:Y:S01]  /*00c0*/  LDG.E.64 R4, desc[UR4][R4.64] ;  /* 0x0000000404047981 */ /* 0x002ea2000c1e1b00 */
[----:B------:R-:W-:Y:S01]  /*00d0*/  IMAD.MOV.U32 R9, RZ, RZ, 0x1 ;  /* 0x00000001ff097424 */ /* 0x000fe200078e00ff */
[----:B--2---:R-:W-:-:S04]  /*00e0*/  LEA R6, P0, R4, UR6, 0x2 ;  /* 0x0000000604067c11 */ /* 0x004fc8000f8010ff */
[----:B------:R-:W-:Y:S01]  /*00f0*/  LEA.HI.X R7, R4, UR7, R5, 0x2, P0 ;  /* 0x0000000704077c11 */ /* 0x000fe200080f1405 */
[----:B------:R-:W0:Y:S04]  /*0100*/  LDCU UR7, c[0x0][0x384] ;  /* 0x00007080ff0777ac */ /* 0x000e280008000800 */
[----:B------:R-:W0:Y:S02]  /*0110*/  ATOMG.E.ADD.STRONG.GPU PT, R6, desc[UR4][R6.64], R9 ;  /* 0x80000009060679a8 */ /* 0x000e2400081ef104 */
[----:B0-----:R-:W-:-:S13]  /*0120*/  ISETP.GE.AND P0, PT, R6, UR7, PT ;  /* 0x0000000706007c0c */ /* 0x001fda000bf06270 */
[----:B------:R-:W-:Y:S05]  /*0130*/  @P0 EXIT ;  /* 0x000000000000094d */ /* 0x000fea0003800000 */
[----:B------:R-:W0:Y:S01]  /*0140*/  LDCU.64 UR8, c[0x0][0x390] ;  /* 0x00007200ff0877ac */ /* 0x000e220008000a00 */
[----:B------:R-:W-:Y:S01]  /*0150*/  SHF.R.S32.HI R7, RZ, 0x1f, R6 ;  /* 0x0000001fff077819 */ /* 0x000fe20000011406 */
[----:B------:R-:W-:Y:S01]  /*0160*/  IMAD R3, R5, UR7, RZ ;  /* 0x0000000705037c24 */ /* 0x000fe2000f8e02ff */
[----:B------:R-:W-:-:S06]  /*0170*/  USHF.R.S32.HI UR6, URZ, 0x1f, UR7 ;  /* 0x0000001fff067899 */ /* 0x000fcc0008011407 */
[C---:B------:R-:W-:Y:S02]  /*0180*/  IMAD R3, R4.reuse, UR6, R3 ;  /* 0x0000000604037c24 */ /* 0x040fe4000f8e0203 */
[----:B------:R-:W-:-:S04]  /*0190*/  IMAD.WIDE.U32 R4, R4, UR7, R6 ;  /* 0x0000000704047c25 */ /* 0x000fc8000f8e0006 */
[----:B------:R-:W-:Y:S01]  /*01a0*/  IMAD.IADD R5, R5, 0x1, R3 ;  /* 0x0000000105057824 */ /* 0x000fe200078e0203 */
[----:B------:R-:W-:Y:S02]  /*01b0*/  SHF.R.S32.HI R3, RZ, 0x1f, R2 ;  /* 0x0000001fff037819 */ /* 0x000fe40000011402 */
[----:B0-----:R-:W-:-:S04]  /*01c0*/  LEA R6, P0, R4, UR8, 0x3 ;  /* 0x0000000804067c11 */ /* 0x001fc8000f8018ff */
[----:B------:R-:W-:-:S05]  /*01d0*/  LEA.HI.X R7, R4, UR9, R5, 0x3, P0 ;  /* 0x0000000904077c11 */ /* 0x000fca00080f1c05 */
[----:B------:R-:W-:Y:S01]  /*01e0*/  STG.E.64 desc[UR4][R6.64], R2 ;  /* 0x0000000206007986 */ /* 0x000fe2000c101b04 */
[----:B------:R-:W-:Y:S05]  /*01f0*/  EXIT ;  /* 0x000000000000794d */ /* 0x000fea0003800000 */
.L_x_5:
        /* <DEDUP_REMOVED lines=16> */
.L_x_8:


//--------------------- .text._Z19ingroup_inds_kerneliPKlPlPi --------------------------
	.section	.text._Z19ingroup_inds_kerneliPKlPlPi,"ax",@progbits
	.align	128
        .global         _Z19ingroup_inds_kerneliPKlPlPi
        .type           _Z19ingroup_inds_kerneliPKlPlPi,@function
        .size           _Z19ingroup_inds_kerneliPKlPlPi,(.L_x_9 - _Z19ingroup_inds_kerneliPKlPlPi)
        .other          _Z19ingroup_inds_kerneliPKlPlPi,@"STO_CUDA_ENTRY STV_DEFAULT"
_Z19ingroup_inds_kerneliPKlPlPi:
.text._Z19ingroup_inds_kerneliPKlPlPi:
        /* <DEDUP_REMOVED lines=11> */
[----:B------:R-:W-:-:S05]  /*00b0*/  HFMA2 R13, -RZ, RZ, 0, 5.9604644775390625e-08 ;  /* 0x00000001ff0d7431 */ /* 0x000fca00000001ff */
[----:B------:R-:W3:Y:S01]  /*00c0*/  LDC.64 R6, c[0x0][0x390] ;  /* 0x0000e400ff067b82 */ /* 0x000ee20000000a00 */
[----:B0-----:R-:W-:-:S06]  /*00d0*/  IMAD.WIDE R2, R11, 0x8, R2 ;  /* 0x000000080b027825 */ /* 0x001fcc00078e0202 */
[----:B-1----:R-:W2:Y:S02]  /*00e0*/  LDG.E.64 R2, desc[UR4][R2.64] ;  /* 0x0000000402027981 */ /* 0x002ea4000c1e1b00 */
[----:B--2---:R-:W-:-:S04]  /*00f0*/  LEA R8, P0, R2, UR6, 0x2 ;  /* 0x0000000602087c11 */ /* 0x004fc8000f8010ff */
[----:B------:R-:W-:-:S05]  /*0100*/  LEA.HI.X R9, R2, UR7, R3, 0x2, P0 ;  /* 0x0000000702097c11 */ /* 0x000fca00080f1403 */
[----:B------:R-:W2:Y:S01]  /*0110*/  ATOMG.E.ADD.STRONG.GPU PT, R4, desc[UR4][R8.64], R13 ;  /* 0x8000000d080479a8 */ /* 0x000ea200081ef104 */
[----:B---3--:R-:W-:Y:S01]  /*0120*/  IMAD.WIDE R6, R11, 0x8, R6 ;  /* 0x000000080b067825 */ /* 0x008fe200078e0206 */
[----:B--2---:R-:W-:-:S05]  /*0130*/  SHF.R.S32.HI R5, RZ, 0x1f, R4 ;  /* 0x0000001fff057819 */ /* 0x004fca0000011404 */
[----:B------:R-:W-:Y:S01]  /*0140*/  STG.E.64 desc[UR4][R6.64], R4 ;  /* 0x0000000406007986 */ /* 0x000fe2000c101b04 */
[----:B------:R-:W-:Y:S05]  /*0150*/  EXIT ;  /* 0x000000000000794d */ /* 0x000fea0003800000 */
.L_x_6:
        /* <DEDUP_REMOVED lines=10> */
.L_x_9:


//--------------------- .nv.global.init           --------------------------
	.section	.nv.global.init,"aw",@progbits
	.align	4
.nv.global.init:
	.type		mrg32k3aM1SubSeq,@object
	.size		mrg32k3aM1SubSeq,(mrg32k3aM2SubSeq - mrg32k3aM1SubSeq)
mrg32k3aM1SubSeq:
        /*0000*/ 	.byte	0x0b, 0xcc, 0xee, 0x04, 0x73, 0x29, 0x8b, 0x6f, 0xf6, 0x53, 0x03, 0xf6, 0x23, 0xf6, 0xea, 0xda
        /* <DEDUP_REMOVED lines=125> */
	.type		mrg32k3aM2SubSeq,@object
	.size		mrg32k3aM2SubSeq,(mrg32k3aM1 - mrg32k3aM2SubSeq)
mrg32k3aM2SubSeq:
        /* <DEDUP_REMOVED lines=126> */
	.type		mrg32k3aM1,@object
	.size		mrg32k3aM1,(mrg32k3aM1Seq - mrg32k3aM1)
mrg32k3aM1:
        /* <DEDUP_REMOVED lines=144> */
	.type		mrg32k3aM1Seq,@object
	.size		mrg32k3aM1Seq,(mrg32k3aM2 - mrg32k3aM1Seq)
mrg32k3aM1Seq:
        /* <DEDUP_REMOVED lines=144> */
	.type		mrg32k3aM2,@object
	.size		mrg32k3aM2,(mrg32k3aM2Seq - mrg32k3aM2)
mrg32k3aM2:
        /* <DEDUP_REMOVED lines=144> */
	.type		mrg32k3aM2Seq,@object
	.size		mrg32k3aM2Seq,(precalc_xorwow_matrix - mrg32k3aM2Seq)
mrg32k3aM2Seq:
        /* <DEDUP_REMOVED lines=144> */
	.type		precalc_xorwow_matrix,@object
	.size		precalc_xorwow_matrix,(precalc_xorwow_offset_matrix - precalc_xorwow_matrix)
precalc_xorwow_matrix:
        /* <DEDUP_REMOVED lines=6400> */
	.type		precalc_xorwow_offset_matrix,@object
	.size		precalc_xorwow_offset_matrix,(.L_1 - precalc_xorwow_offset_matrix)
precalc_xorwow_offset_matrix:
        /* <DEDUP_REMOVED lines=6400> */
.L_1:


//--------------------- .nv.shared.reserved.0     --------------------------
	.section	.nv.shared.reserved.0,"aw",@nobits
	.weak		__nv_reservedSMEM_offset_0_alias
	.size		__nv_reservedSMEM_offset_0_alias, 0, 64
	.other		__nv_reservedSMEM_offset_0_alias,@"STO_CUDA_RESERVED_SHARED STV_DEFAULT"
__nv_reservedSMEM_offset_0_alias:
	.zero		0
	.zero		64


//--------------------- .nv.constant0._Z23repeat_group_idx_kerneliiPKiPl --------------------------
	.section	.nv.constant0._Z23repeat_group_idx_kerneliiPKiPl,"a",@progbits
	.sectionflags	@""
	.align	4
.nv.constant0._Z23repeat_group_idx_kerneliiPKiPl:
	.zero		920


//--------------------- .nv.constant0._Z23group_inner_inds_kerneliiPKlPlPi --------------------------
	.section	.nv.constant0._Z23group_inner_inds_kerneliiPKlPlPi,"a",@progbits
	.sectionflags	@""
	.align	4
.nv.constant0._Z23group_inner_inds_kerneliiPKlPlPi:
	.zero		928


//--------------------- .nv.constant0._Z19ingroup_inds_kerneliPKlPlPi --------------------------
	.section	.nv.constant0._Z19ingroup_inds_kerneliPKlPlPi,"a",@progbits
	.sectionflags	@""
	.align	4
.nv.constant0._Z19ingroup_inds_kerneliPKlPlPi:
	.zero		928


//--------------------- SYMBOLS --------------------------

	.type		.nv.reservedSmem.offset0,@object
	.size		.nv.reservedSmem.offset0,0x4
